//
// Generated by NVIDIA NVVM Compiler
//
// Compiler Build ID: CL-36424714
// Cuda compilation tools, release 13.0, V13.0.88
// Based on NVVM 20.0.0
//

.version 9.0
.target sm_100
.address_size 64

	// .globl	_Z3colPjjS_jjPy

.visible .entry _Z3colPjjS_jjPy(
	.param .u64 .ptr .align 1 _Z3colPjjS_jjPy_param_0,
	.param .u32 _Z3colPjjS_jjPy_param_1,
	.param .u64 .ptr .align 1 _Z3colPjjS_jjPy_param_2,
	.param .u32 _Z3colPjjS_jjPy_param_3,
	.param .u32 _Z3colPjjS_jjPy_param_4,
	.param .u64 .ptr .align 1 _Z3colPjjS_jjPy_param_5
)
{
	.reg .pred 	%p<17>;
	.reg .b32 	%r<117>;
	.reg .b64 	%rd<65>;

	ld.param.u64 	%rd30, [_Z3colPjjS_jjPy_param_0];
	ld.param.u32 	%r23, [_Z3colPjjS_jjPy_param_1];
	ld.param.u64 	%rd31, [_Z3colPjjS_jjPy_param_2];
	ld.param.u32 	%r24, [_Z3colPjjS_jjPy_param_3];
	ld.param.u32 	%r25, [_Z3colPjjS_jjPy_param_4];
	ld.param.u64 	%rd32, [_Z3colPjjS_jjPy_param_5];
	cvta.to.global.u64 	%rd1, %rd31;
	cvta.to.global.u64 	%rd2, %rd30;
	cvta.to.global.u64 	%rd33, %rd32;
	mov.u32 	%r26, %ctaid.x;
	mov.u32 	%r27, %ntid.x;
	mov.u32 	%r28, %tid.x;
	mad.lo.s32 	%r29, %r26, %r27, %r28;
	cvt.u64.u32 	%rd3, %r25;
	mul.wide.u32 	%rd34, %r25, %r29;
	add.s64 	%rd4, %rd34, %rd3;
	atom.global.add.u64 	%rd35, [%rd33], 1;
	mul.wide.u32 	%rd57, %r29, %r25;
	setp.ge.u64 	%p1, %rd57, %rd4;
	@%p1 bra 	$L__BB0_22;
	setp.ne.s32 	%p2, %r24, 0;
	@%p2 bra 	$L__BB0_7;
	and.b64  	%rd55, %rd3, 3;
	setp.eq.s64 	%p13, %rd55, 0;
	@%p13 bra 	$L__BB0_4;
$L__BB0_3:
	.pragma "nounroll";
	cvt.u32.u64 	%r92, %rd57;
	rem.u32 	%r93, %r92, %r23;
	mul.wide.u32 	%rd45, %r93, 4;
	add.s64 	%rd46, %rd2, %rd45;
	atom.global.add.u32 	%r94, [%rd46], 1;
	add.s64 	%rd57, %rd57, 1;
	add.s64 	%rd55, %rd55, -1;
	setp.ne.s64 	%p14, %rd55, 0;
	@%p14 bra 	$L__BB0_3;
$L__BB0_4:
	add.s32 	%r95, %r25, -1;
	setp.lt.u32 	%p15, %r95, 3;
	@%p15 bra 	$L__BB0_22;
	sub.s64 	%rd58, %rd4, %rd57;
	cvt.u32.u64 	%r96, %rd57;
	add.s32 	%r108, %r96, 1;
$L__BB0_6:
	add.s32 	%r97, %r108, -1;
	rem.u32 	%r98, %r97, %r23;
	mul.wide.u32 	%rd47, %r98, 4;
	add.s64 	%rd48, %rd2, %rd47;
	atom.global.add.u32 	%r99, [%rd48], 1;
	add.s32 	%r100, %r108, 2;
	rem.u32 	%r101, %r108, %r23;
	mul.wide.u32 	%rd49, %r101, 4;
	add.s64 	%rd50, %rd2, %rd49;
	atom.global.add.u32 	%r102, [%rd50], 1;
	add.s32 	%r103, %r108, 1;
	rem.u32 	%r104, %r103, %r23;
	mul.wide.u32 	%rd51, %r104, 4;
	add.s64 	%rd52, %rd2, %rd51;
	atom.global.add.u32 	%r105, [%rd52], 1;
	rem.u32 	%r106, %r100, %r23;
	mul.wide.u32 	%rd53, %r106, 4;
	add.s64 	%rd54, %rd2, %rd53;
	atom.global.add.u32 	%r107, [%rd54], 1;
	add.s64 	%rd58, %rd58, -4;
	add.s32 	%r108, %r108, 4;
	setp.eq.s64 	%p16, %rd58, 0;
	@%p16 bra 	$L__BB0_22;
	bra.uni 	$L__BB0_6;
$L__BB0_7:
	cvt.u64.u32 	%rd36, %r24;
	and.b32  	%r30, %r24, 15;
	and.b32  	%r4, %r24, 7;
	and.b64  	%rd15, %rd36, 15;
	and.b64  	%rd16, %rd36, 4294967280;
	add.s32 	%r5, %r30, -1;
	and.b32  	%r6, %r24, 3;
	add.s32 	%r7, %r4, -1;
	add.s64 	%rd17, %rd1, 32;
$L__BB0_8:
	setp.lt.u32 	%p3, %r24, 16;
	cvt.u32.u64 	%r116, %rd57;
	mov.b64 	%rd63, 0;
	@%p3 bra 	$L__BB0_11;
	mov.u64 	%rd60, %rd17;
	mov.u64 	%rd61, %rd16;
$L__BB0_10:
	.pragma "nounroll";
	ld.global.u32 	%r32, [%rd60+-32];
	mul.lo.s32 	%r33, %r32, %r116;
	ld.global.u32 	%r34, [%rd60+-28];
	mul.lo.s32 	%r35, %r34, %r33;
	ld.global.u32 	%r36, [%rd60+-24];
	mul.lo.s32 	%r37, %r36, %r35;
	ld.global.u32 	%r38, [%rd60+-20];
	mul.lo.s32 	%r39, %r38, %r37;
	ld.global.u32 	%r40, [%rd60+-16];
	mul.lo.s32 	%r41, %r40, %r39;
	ld.global.u32 	%r42, [%rd60+-12];
	mul.lo.s32 	%r43, %r42, %r41;
	ld.global.u32 	%r44, [%rd60+-8];
	mul.lo.s32 	%r45, %r44, %r43;
	ld.global.u32 	%r46, [%rd60+-4];
	mul.lo.s32 	%r47, %r46, %r45;
	ld.global.u32 	%r48, [%rd60];
	mul.lo.s32 	%r49, %r48, %r47;
	ld.global.u32 	%r50, [%rd60+4];
	mul.lo.s32 	%r51, %r50, %r49;
	ld.global.u32 	%r52, [%rd60+8];
	mul.lo.s32 	%r53, %r52, %r51;
	ld.global.u32 	%r54, [%rd60+12];
	mul.lo.s32 	%r55, %r54, %r53;
	ld.global.u32 	%r56, [%rd60+16];
	mul.lo.s32 	%r57, %r56, %r55;
	ld.global.u32 	%r58, [%rd60+20];
	mul.lo.s32 	%r59, %r58, %r57;
	ld.global.u32 	%r60, [%rd60+24];
	mul.lo.s32 	%r61, %r60, %r59;
	ld.global.u32 	%r62, [%rd60+28];
	mul.lo.s32 	%r116, %r62, %r61;
	add.s64 	%rd61, %rd61, -16;
	add.s64 	%rd60, %rd60, 64;
	setp.ne.s64 	%p4, %rd61, 0;
	mov.u64 	%rd63, %rd16;
	@%p4 bra 	$L__BB0_10;
$L__BB0_11:
	setp.eq.s64 	%p5, %rd15, 0;
	@%p5 bra 	$L__BB0_21;
	setp.lt.u32 	%p6, %r5, 7;
	@%p6 bra 	$L__BB0_14;
	shl.b64 	%rd38, %rd63, 2;
	add.s64 	%rd39, %rd1, %rd38;
	ld.global.u32 	%r64, [%rd39];
	mul.lo.s32 	%r65, %r64, %r116;
	ld.global.u32 	%r66, [%rd39+4];
	mul.lo.s32 	%r67, %r66, %r65;
	ld.global.u32 	%r68, [%rd39+8];
	mul.lo.s32 	%r69, %r68, %r67;
	ld.global.u32 	%r70, [%rd39+12];
	mul.lo.s32 	%r71, %r70, %r69;
	ld.global.u32 	%r72, [%rd39+16];
	mul.lo.s32 	%r73, %r72, %r71;
	ld.global.u32 	%r74, [%rd39+20];
	mul.lo.s32 	%r75, %r74, %r73;
	ld.global.u32 	%r76, [%rd39+24];
	mul.lo.s32 	%r77, %r76, %r75;
	ld.global.u32 	%r78, [%rd39+28];
	mul.lo.s32 	%r116, %r78, %r77;
	add.s64 	%rd63, %rd63, 8;
$L__BB0_14:
	setp.eq.s32 	%p7, %r4, 0;
	@%p7 bra 	$L__BB0_21;
	setp.lt.u32 	%p8, %r7, 3;
	@%p8 bra 	$L__BB0_17;
	shl.b64 	%rd40, %rd63, 2;
	add.s64 	%rd41, %rd1, %rd40;
	ld.global.u32 	%r80, [%rd41];
	mul.lo.s32 	%r81, %r80, %r116;
	ld.global.u32 	%r82, [%rd41+4];
	mul.lo.s32 	%r83, %r82, %r81;
	ld.global.u32 	%r84, [%rd41+8];
	mul.lo.s32 	%r85, %r84, %r83;
	ld.global.u32 	%r86, [%rd41+12];
	mul.lo.s32 	%r116, %r86, %r85;
	add.s64 	%rd63, %rd63, 4;
$L__BB0_17:
	setp.eq.s32 	%p9, %r6, 0;
	@%p9 bra 	$L__BB0_21;
	setp.eq.s32 	%p10, %r6, 1;
	shl.b64 	%rd42, %rd63, 2;
	add.s64 	%rd28, %rd1, %rd42;
	ld.global.u32 	%r87, [%rd28];
	mul.lo.s32 	%r116, %r87, %r116;
	@%p10 bra 	$L__BB0_21;
	setp.eq.s32 	%p11, %r6, 2;
	ld.global.u32 	%r88, [%rd28+4];
	mul.lo.s32 	%r116, %r88, %r116;
	@%p11 bra 	$L__BB0_21;
	ld.global.u32 	%r89, [%rd28+8];
	mul.lo.s32 	%r116, %r89, %r116;
$L__BB0_21:
	rem.u32 	%r90, %r116, %r23;
	mul.wide.u32 	%rd43, %r90, 4;
	add.s64 	%rd44, %rd2, %rd43;
	atom.global.add.u32 	%r91, [%rd44], 1;
	add.s64 	%rd57, %rd57, 1;
	setp.ne.s64 	%p12, %rd57, %rd4;
	@%p12 bra 	$L__BB0_8;
$L__BB0_22:
	ret;

}


// ===== COMPILED SASS (sm_100) =====

	.target	sm_100

	.elftype	@"ET_EXEC"


//--------------------- .note.nv.tkinfo           --------------------------
	.section	.note.nv.tkinfo,"",@"SHT_NOTE"
	.sectionflags	@"SHF_NOTE_NV_TKINFO"
	.tkinfo
        /*0018*/ 	.word	0x00000002
        /*0030*/ 	.string	""
        /*0030*/ 	.string	"ptxas"
        /*0030*/ 	.string	"Cuda compilation tools, release 13.0, V13.0.88"
        /*0030*/ 	.string	"Build cuda_13.0.r13.0/compiler.36424714_0"
        /*0030*/ 	.string	"-arch sm_100 -m 64 "



//--------------------- .note.nv.cuinfo           --------------------------
	.section	.note.nv.cuinfo,"",@"SHT_NOTE"
	.sectionflags	@"SHF_NOTE_NV_CUINFO"
        /*0018*/ 	.short	0x0002
        /*001a*/ 	.short	0x0064
        /*001c*/ 	.short	0x0082
	.zero		2


//--------------------- .nv.info                  --------------------------
	.section	.nv.info,"",@"SHT_CUDA_INFO"
	.align	4


	//----- nvinfo : EIATTR_REGCOUNT
	.align		4
        /*0000*/ 	.byte	0x04, 0x2f
        /*0002*/ 	.short	(.L_1 - .L_0)
	.align		4
.L_0:
        /*0004*/ 	.word	index@(_Z3colPjjS_jjPy)
        /*0008*/ 	.word	0x0000001f


	//----- nvinfo : EIATTR_FRAME_SIZE
	.align		4
.L_1:
        /*000c*/ 	.byte	0x04, 0x11
        /*000e*/ 	.short	(.L_3 - .L_2)
	.align		4
.L_2:
        /*0010*/ 	.word	index@(_Z3colPjjS_jjPy)
        /*0014*/ 	.word	0x00000000


	//----- nvinfo : EIATTR_MIN_STACK_SIZE
	.align		4
.L_3:
        /*0018*/ 	.byte	0x04, 0x12
        /*001a*/ 	.short	(.L_5 - .L_4)
	.align		4
.L_4:
        /*001c*/ 	.word	index@(_Z3colPjjS_jjPy)
        /*0020*/ 	.word	0x00000000
.L_5:


//--------------------- .nv.compat                --------------------------
	.section	.nv.compat,"",@"SHT_CUDA_COMPAT_INFO"
	.align	4
        /*0000*/ 	.byte	0x02, 0x09, 0x00, 0x00, 0x02, 0x02, 0x01, 0x00, 0x02, 0x05, 0x05, 0x00, 0x03, 0x07, 0x01, 0x01
        /*0010*/ 	.byte	0x02, 0x03, 0x00, 0x00, 0x02, 0x06, 0x01, 0x00, 0x04, 0x0b, 0x08, 0x00, 0x09, 0x00, 0x00, 0x00
        /*0020*/ 	.byte	0x00, 0x00, 0x00, 0x00


//--------------------- .nv.info._Z3colPjjS_jjPy  --------------------------
	.section	.nv.info._Z3colPjjS_jjPy,"",@"SHT_CUDA_INFO"
	.sectionflags	@""
	.align	4


	//----- nvinfo : EIATTR_CUDA_API_VERSION
	.align		4
        /*0000*/ 	.byte	0x04, 0x37
        /*0002*/ 	.short	(.L_7 - .L_6)
.L_6:
        /*0004*/ 	.word	0x00000082


	//----- nvinfo : EIATTR_KPARAM_INFO
	.align		4
.L_7:
        /*0008*/ 	.byte	0x04, 0x17
        /*000a*/ 	.short	(.L_9 - .L_8)
.L_8:
        /*000c*/ 	.word	0x00000000
        /*0010*/ 	.short	0x0005
        /*0012*/ 	.short	0x0020
        /*0014*/ 	.byte	0x00, 0xf5, 0x21, 0x00


	//----- nvinfo : EIATTR_KPARAM_INFO
	.align		4
.L_9:
        /*0018*/ 	.byte	0x04, 0x17
        /*001a*/ 	.short	(.L_11 - .L_10)
.L_10:
        /*001c*/ 	.word	0x00000000
        /*0020*/ 	.short	0x0004
        /*0022*/ 	.short	0x001c
        /*0024*/ 	.byte	0x00, 0xf0, 0x11, 0x00


	//----- nvinfo : EIATTR_KPARAM_INFO
	.align		4
.L_11:
        /*0028*/ 	.byte	0x04, 0x17
        /*002a*/ 	.short	(.L_13 - .L_12)
.L_12:
        /*002c*/ 	.word	0x00000000
        /*0030*/ 	.short	0x0003
        /*0032*/ 	.short	0x0018
        /*0034*/ 	.byte	0x00, 0xf0, 0x11, 0x00


	//----- nvinfo : EIATTR_KPARAM_INFO
	.align		4
.L_13:
        /*0038*/ 	.byte	0x04, 0x17
        /*003a*/ 	.short	(.L_15 - .L_14)
.L_14:
        /*003c*/ 	.word	0x00000000
        /*0040*/ 	.short	0x0002
        /*0042*/ 	.short	0x0010
        /*0044*/ 	.byte	0x00, 0xf5, 0x21, 0x00


	//----- nvinfo : EIATTR_KPARAM_INFO
	.align		4
.L_15:
        /*0048*/ 	.byte	0x04, 0x17
        /*004a*/ 	.short	(.L_17 - .L_16)
.L_16:
        /*004c*/ 	.word	0x00000000
        /*0050*/ 	.short	0x0001
        /*0052*/ 	.short	0x0008
        /*0054*/ 	.byte	0x00, 0xf0, 0x11, 0x00


	//----- nvinfo : EIATTR_KPARAM_INFO
	.align		4
.L_17:
        /*0058*/ 	.byte	0x04, 0x17
        /*005a*/ 	.short	(.L_19 - .L_18)
.L_18:
        /*005c*/ 	.word	0x00000000
        /*0060*/ 	.short	0x0000
        /*0062*/ 	.short	0x0000
        /*0064*/ 	.byte	0x00, 0xf5, 0x21, 0x00


	//----- nvinfo : EIATTR_SPARSE_MMA_MASK
	.align		4
.L_19:
        /*0068*/ 	.byte	0x03, 0x50
        /*006a*/ 	.short	0x0000


	//----- nvinfo : EIATTR_MAXREG_COUNT
	.align		4
        /*006c*/ 	.byte	0x03, 0x1b
        /*006e*/ 	.short	0x00ff


	//----- nvinfo : EIATTR_MERCURY_ISA_VERSION
	.align		4
        /*0070*/ 	.byte	0x03, 0x5f
        /*0072*/ 	.short	0x0101


	//----- nvinfo : EIATTR_INT_WARP_WIDE_INSTR_OFFSETS
	.align		4
        /*0074*/ 	.byte	0x04, 0x31
        /*0076*/ 	.short	(.L_21 - .L_20)


	//   ....[0]....
.L_20:
        /*0078*/ 	.word	0x00000020


	//----- nvinfo : EIATTR_VRC_CTA_INIT_COUNT
	.align		4
.L_21:
        /*007c*/ 	.byte	0x02, 0x4a
	.zero		1
	.zero		1


	//----- nvinfo : EIATTR_EXIT_INSTR_OFFSETS
	.align		4
        /*0080*/ 	.byte	0x04, 0x1c
        /*0082*/ 	.short	(.L_23 - .L_22)


	//   ....[0]....
.L_22:
        /*0084*/ 	.word	0x00000190


	//   ....[1]....
        /*0088*/ 	.word	0x00000430


	//   ....[2]....
        /*008c*/ 	.word	0x00000840


	//   ....[3]....
        /*0090*/ 	.word	0x00001150


	//----- nvinfo : EIATTR_CRS_STACK_SIZE
	.align		4
.L_23:
        /*0094*/ 	.byte	0x04, 0x1e
        /*0096*/ 	.short	(.L_25 - .L_24)
.L_24:
        /*0098*/ 	.word	0x00000000


	//----- nvinfo : EIATTR_CBANK_PARAM_SIZE
	.align		4
.L_25:
        /*009c*/ 	.byte	0x03, 0x19
        /*009e*/ 	.short	0x0028


	//----- nvinfo : EIATTR_PARAM_CBANK
	.align		4
        /*00a0*/ 	.byte	0x04, 0x0a
        /*00a2*/ 	.short	(.L_27 - .L_26)
	.align		4
.L_26:
        /*00a4*/ 	.word	index@(.nv.constant0._Z3colPjjS_jjPy)
        /*00a8*/ 	.short	0x0380
        /*00aa*/ 	.short	0x0028


	//----- nvinfo : EIATTR_SW_WAR
	.align		4
.L_27:
        /*00ac*/ 	.byte	0x04, 0x36
        /*00ae*/ 	.short	(.L_29 - .L_28)
.L_28:
        /*00b0*/ 	.word	0x00000008
.L_29:


//--------------------- .nv.callgraph             --------------------------
	.section	.nv.callgraph,"",@"SHT_CUDA_CALLGRAPH"
	.align	4
	.sectionentsize	8
	.align		4
        /*0000*/ 	.word	0x00000000
	.align		4
        /*0004*/ 	.word	0xffffffff
	.align		4
        /*0008*/ 	.word	0x00000000
	.align		4
        /*000c*/ 	.word	0xfffffffe
	.align		4
        /*0010*/ 	.word	0x00000000
	.align		4
        /*0014*/ 	.word	0xfffffffd
	.align		4
        /*0018*/ 	.word	0x00000000
	.align		4
        /*001c*/ 	.word	0xfffffffc


//--------------------- .text._Z3colPjjS_jjPy     --------------------------
	.section	.text._Z3colPjjS_jjPy,"ax",@progbits
	.align	128
        .global         _Z3colPjjS_jjPy
        .type           _Z3colPjjS_jjPy,@function
        .size           _Z3colPjjS_jjPy,(.L_x_11 - _Z3colPjjS_jjPy)
        .other          _Z3colPjjS_jjPy,@"STO_CUDA_ENTRY STV_DEFAULT"
_Z3colPjjS_jjPy:
.text._Z3colPjjS_jjPy:
[----:B------:R-:W-:Y:S01]  /*0000*/  LDC R1, c[0x0][0x37c] ;  /* 0x0000df00ff017b82 */ /* 0x000fe20000000800 */
[----:B------:R-:W0:Y:S01]  /*0010*/  S2R R0, SR_LANEID ;  /* 0x0000000000007919 */ /* 0x000e220000000000 */
[----:B------:R-:W-:-:S06]  /*0020*/  VOTEU.ANY UR4, UPT, PT ;  /* 0x0000000000047886 */ /* 0x000fcc00038e0100 */
[----:B------:R-:W1:Y:S01]  /*0030*/  LDC R9, c[0x0][0x360] ;  /* 0x0000d800ff097b82 */ /* 0x000e620000000800 */
[----:B------:R-:W-:Y:S02]  /*0040*/  UPOPC UR6, UR4 ;  /* 0x00000004000672bf */ /* 0x000fe40008000000 */
[----:B------:R-:W-:Y:S02]  /*0050*/  UFLO.U32 UR5, UR4 ;  /* 0x00000004000572bd */ /* 0x000fe400080e0000 */
[----:B------:R-:W-:Y:S01]  /*0060*/  UIMAD.WIDE.U32 UR6, UR6, 0x1, URZ ;  /* 0x00000001060678a5 */ /* 0x000fe2000f8e00ff */
[----:B------:R-:W-:Y:S02]  /*0070*/  UMOV UR4, URZ ;  /* 0x000000ff00047c82 */ /* 0x000fe40008000000 */
[----:B------:R-:W2:Y:S01]  /*0080*/  LDC R4, c[0x0][0x39c] ;  /* 0x0000e700ff047b82 */ /* 0x000ea20000000800 */
[----:B------:R-:W-:Y:S02]  /*0090*/  UIADD3 UR4, UPT, UPT, UR7, UR4, URZ ;  /* 0x0000000407047290 */ /* 0x000fe4000fffe0ff */
[----:B------:R-:W-:Y:S01]  /*00a0*/  IMAD.U32 R11, RZ, RZ, UR7 ;  /* 0x00000007ff0b7e24 */ /* 0x000fe2000f8e00ff */
[----:B------:R-:W3:Y:S04]  /*00b0*/  LDCU.64 UR8, c[0x0][0x358] ;  /* 0x00006b00ff0877ac */ /* 0x000ee80008000a00 */
[----:B------:R-:W3:Y:S01]  /*00c0*/  LDC.64 R6, c[0x0][0x3a0] ;  /* 0x0000e800ff067b82 */ /* 0x000ee20000000a00 */
[----:B------:R-:W-:Y:S01]  /*00d0*/  MOV R11, UR4 ;  /* 0x00000004000b7c02 */ /* 0x000fe20008000f00 */
[----:B------:R-:W-:-:S02]  /*00e0*/  IMAD.MOV.U32 R5, RZ, RZ, RZ ;  /* 0x000000ffff057224 */ /* 0x000fc400078e00ff */
[----:B------:R-:W-:Y:S01]  /*00f0*/  IMAD.U32 R10, RZ, RZ, UR6 ;  /* 0x00000006ff0a7e24 */ /* 0x000fe2000f8e00ff */
[----:B0-----:R-:W-:Y:S02]  /*0100*/  ISETP.EQ.U32.AND P0, PT, R0, UR5, PT ;  /* 0x0000000500007c0c */ /* 0x001fe4000bf02070 */
[----:B------:R-:W1:Y:S01]  /*0110*/  S2R R0, SR_TID.X ;  /* 0x0000000000007919 */ /* 0x000e620000002100 */
[----:B------:R-:W1:Y:S10]  /*0120*/  S2UR UR4, SR_CTAID.X ;  /* 0x00000000000479c3 */ /* 0x000e740000002500 */
[----:B---3--:R0:W-:Y:S01]  /*0130*/  @P0 REDG.E.ADD.64.STRONG.GPU desc[UR8][R6.64], R10 ;  /* 0x0000000a0600098e */ /* 0x0081e2000c12e508 */
[----:B-1----:R-:W-:-:S04]  /*0140*/  IMAD R9, R9, UR4, R0 ;  /* 0x0000000409097c24 */ /* 0x002fc8000f8e0200 */
[----:B--2---:R-:W-:-:S04]  /*0150*/  IMAD.WIDE.U32 R2, R9, R4, R4 ;  /* 0x0000000409027225 */ /* 0x004fc800078e0004 */
[----:B------:R-:W-:-:S03]  /*0160*/  IMAD.WIDE.U32 R8, R9, R4, RZ ;  /* 0x0000000409087225 */ /* 0x000fc600078e00ff */
[----:B------:R-:W-:-:S04]  /*0170*/  ISETP.GE.U32.AND P0, PT, R8, R2, PT ;  /* 0x000000020800720c */ /* 0x000fc80003f06070 */
[----:B------:R-:W-:-:S13]  /*0180*/  ISETP.GE.U32.AND.EX P0, PT, R9, R3, PT, P0 ;  /* 0x000000030900720c */ /* 0x000fda0003f06100 */
[----:B0-----:R-:W-:Y:S05]  /*0190*/  @P0 EXIT ;  /* 0x000000000000094d */ /* 0x001fea0003800000 */
[----:B------:R-:W0:Y:S01]  /*01a0*/  LDC R10, c[0x0][0x398] ;  /* 0x0000e600ff0a7b82 */ /* 0x000e220000000800 */
[----:B------:R-:W-:Y:S01]  /*01b0*/  IMAD.MOV.U32 R7, RZ, RZ, R8 ;  /* 0x000000ffff077224 */ /* 0x000fe200078e0008 */
[----:B0-----:R-:W-:-:S13]  /*01c0*/  ISETP.NE.AND P0, PT, R10, RZ, PT ;  /* 0x000000ff0a00720c */ /* 0x001fda0003f05270 */
[----:B------:R-:W-:Y:S05]  /*01d0*/  @P0 BRA `(.L_x_0) ;  /* 0x0000000400a40947 */ /* 0x000fea0003800000 */
[C---:B------:R-:W-:Y:S02]  /*01e0*/  LOP3.LUT R8, R4.reuse, 0x3, RZ, 0xc0, !PT ;  /* 0x0000000304087812 */ /* 0x040fe400078ec0ff */
[----:B------:R-:W-:Y:S02]  /*01f0*/  IADD3 R4, PT, PT, R4, -0x1, RZ ;  /* 0xffffffff04047810 */ /* 0x000fe40007ffe0ff */
[----:B------:R-:W-:Y:S02]  /*0200*/  ISETP.NE.U32.AND P0, PT, R8, RZ, PT ;  /* 0x000000ff0800720c */ /* 0x000fe40003f05070 */
[----:B------:R-:W-:Y:S02]  /*0210*/  ISETP.GE.U32.AND P1, PT, R4, 0x3, PT ;  /* 0x000000030400780c */ /* 0x000fe40003f26070 */
[----:B------:R-:W-:-:S13]  /*0220*/  ISETP.NE.AND.EX P0, PT, RZ, RZ, PT, P0 ;  /* 0x000000ffff00720c */ /* 0x000fda0003f05300 */
[----:B------:R-:W-:Y:S05]  /*0230*/  @!P0 BRA `(.L_x_1) ;  /* 0x00000000007c8947 */ /* 0x000fea0003800000 */
[----:B------:R-:W0:Y:S01]  /*0240*/  LDCU UR4, c[0x0][0x388] ;  /* 0x00007100ff0477ac */ /* 0x000e220008000800 */
[----:B------:R-:W1:Y:S01]  /*0250*/  LDC.64 R4, c[0x0][0x380] ;  /* 0x0000e000ff047b82 */ /* 0x000e620000000a00 */
[----:B------:R-:W-:Y:S01]  /*0260*/  IMAD.MOV.U32 R12, RZ, RZ, RZ ;  /* 0x000000ffff0c7224 */ /* 0x000fe200078e00ff */
[----:B0-----:R-:W0:Y:S01]  /*0270*/  I2F.U32.RP R0, UR4 ;  /* 0x0000000400007d06 */ /* 0x001e220008209000 */
[----:B------:R-:W-:-:S07]  /*0280*/  ISETP.NE.U32.AND P2, PT, RZ, UR4, PT ;  /* 0x00000004ff007c0c */ /* 0x000fce000bf45070 */
[----:B0-----:R-:W0:Y:S02]  /*0290*/  MUFU.RCP R0, R0 ;  /* 0x0000000000007308 */ /* 0x001e240000001000 */
[----:B0-----:R-:W-:-:S06]  /*02a0*/  VIADD R10, R0, 0xffffffe ;  /* 0x0ffffffe000a7836 */ /* 0x001fcc0000000000 */
[----:B------:R0:W2:Y:S02]  /*02b0*/  F2I.FTZ.U32.TRUNC.NTZ R11, R10 ;  /* 0x0000000a000b7305 */ /* 0x0000a4000021f000 */
[----:B0-----:R-:W-:Y:S02]  /*02c0*/  HFMA2 R10, -RZ, RZ, 0, 0 ;  /* 0x00000000ff0a7431 */ /* 0x001fe400000001ff */
[----:B--2---:R-:W-:-:S04]  /*02d0*/  IMAD.MOV R13, RZ, RZ, -R11 ;  /* 0x000000ffff0d7224 */ /* 0x004fc800078e0a0b */
[----:B------:R-:W-:-:S04]  /*02e0*/  IMAD R13, R13, UR4, RZ ;  /* 0x000000040d0d7c24 */ /* 0x000fc8000f8e02ff */
[----:B------:R-:W-:Y:S01]  /*02f0*/  IMAD.HI.U32 R6, R11, R13, R10 ;  /* 0x0000000d0b067227 */ /* 0x000fe200078e000a */
[----:B-1----:R-:W-:-:S07]  /*0300*/  LOP3.LUT R13, RZ, UR4, RZ, 0x33, !PT ;  /* 0x00000004ff0d7c12 */ /* 0x002fce000f8e33ff */
.L_x_2:
[----:B------:R-:W-:-:S04]  /*0310*/  IMAD.HI.U32 R0, R6, R7, RZ ;  /* 0x0000000706007227 */ /* 0x000fc800078e00ff */
[----:B------:R-:W-:Y:S02]  /*0320*/  IMAD.MOV R0, RZ, RZ, -R0 ;  /* 0x000000ffff007224 */ /* 0x000fe400078e0a00 */
[----:B0-----:R-:W-:Y:S02]  /*0330*/  IMAD.MOV.U32 R15, RZ, RZ, 0x1 ;  /* 0x00000001ff0f7424 */ /* 0x001fe400078e00ff */
[----:B------:R-:W-:-:S05]  /*0340*/  IMAD R0, R0, UR4, R7 ;  /* 0x0000000400007c24 */ /* 0x000fca000f8e0207 */
[----:B------:R-:W-:-:S13]  /*0350*/  ISETP.GE.U32.AND P0, PT, R0, UR4, PT ;  /* 0x0000000400007c0c */ /* 0x000fda000bf06070 */
[----:B------:R-:W-:-:S04]  /*0360*/  @P0 IADD3 R0, PT, PT, R0, -UR4, RZ ;  /* 0x8000000400000c10 */ /* 0x000fc8000fffe0ff */
[----:B------:R-:W-:-:S13]  /*0370*/  ISETP.GE.U32.AND P0, PT, R0, UR4, PT ;  /* 0x0000000400007c0c */ /* 0x000fda000bf06070 */
[----:B------:R-:W-:Y:S01]  /*0380*/  @P0 VIADD R0, R0, -UR4 ;  /* 0x8000000400000c36 */ /* 0x000fe20008000000 */
[----:B------:R-:W-:-:S04]  /*0390*/  IADD3 R8, P0, PT, R8, -0x1, RZ ;  /* 0xffffffff08087810 */ /* 0x000fc80007f1e0ff */
[----:B------:R-:W-:Y:S02]  /*03a0*/  IADD3.X R12, PT, PT, R12, -0x1, RZ, P0, !PT ;  /* 0xffffffff0c0c7810 */ /* 0x000fe400007fe4ff */
[----:B------:R-:W-:Y:S02]  /*03b0*/  ISETP.NE.U32.AND P0, PT, R8, RZ, PT ;  /* 0x000000ff0800720c */ /* 0x000fe40003f05070 */
[----:B------:R-:W-:Y:S02]  /*03c0*/  SEL R11, R13, R0, !P2 ;  /* 0x000000000d0b7207 */ /* 0x000fe40005000000 */
[----:B------:R-:W-:-:S03]  /*03d0*/  ISETP.NE.AND.EX P0, PT, R12, RZ, PT, P0 ;  /* 0x000000ff0c00720c */ /* 0x000fc60003f05300 */
[----:B------:R-:W-:Y:S01]  /*03e0*/  IMAD.WIDE.U32 R10, R11, 0x4, R4 ;  /* 0x000000040b0a7825 */ /* 0x000fe200078e0004 */
[----:B------:R-:W-:-:S04]  /*03f0*/  IADD3 R7, P3, PT, R7, 0x1, RZ ;  /* 0x0000000107077810 */ /* 0x000fc80007f7e0ff */
[----:B------:R0:W-:Y:S01]  /*0400*/  REDG.E.ADD.STRONG.GPU desc[UR8][R10.64], R15 ;  /* 0x0000000f0a00798e */ /* 0x0001e2000c12e108 */
[----:B------:R-:W-:-:S04]  /*0410*/  IADD3.X R9, PT, PT, RZ, R9, RZ, P3, !PT ;  /* 0x00000009ff097210 */ /* 0x000fc80001ffe4ff */
[----:B------:R-:W-:Y:S05]  /*0420*/  @P0 BRA `(.L_x_2) ;  /* 0xfffffffc00b80947 */ /* 0x000fea000383ffff */
.L_x_1:
[----:B------:R-:W-:Y:S05]  /*0430*/  @!P1 EXIT ;  /* 0x000000000000994d */ /* 0x000fea0003800000 */
[----:B------:R-:W1:Y:S01]  /*0440*/  LDCU UR4, c[0x0][0x388] ;  /* 0x00007100ff0477ac */ /* 0x000e620008000800 */
[----:B------:R-:W2:Y:S01]  /*0450*/  LDC.64 R4, c[0x0][0x380] ;  /* 0x0000e000ff047b82 */ /* 0x000ea20000000a00 */
[----:B------:R-:W-:Y:S01]  /*0460*/  IADD3 R0, P0, PT, R2, -R7, RZ ;  /* 0x8000000702007210 */ /* 0x000fe20007f1e0ff */
[----:B------:R-:W3:Y:S03]  /*0470*/  LDCU UR5, c[0x0][0x388] ;  /* 0x00007100ff0577ac */ /* 0x000ee60008000800 */
[----:B------:R-:W-:Y:S01]  /*0480*/  IADD3.X R2, PT, PT, R3, ~R9, RZ, P0, !PT ;  /* 0x8000000903027210 */ /* 0x000fe200007fe4ff */
[----:B-1----:R-:W1:Y:S01]  /*0490*/  I2F.U32.RP R6, UR4 ;  /* 0x0000000400067d06 */ /* 0x002e620008209000 */
[----:B------:R-:W-:-:S07]  /*04a0*/  ISETP.NE.U32.AND P1, PT, RZ, UR4, PT ;  /* 0x00000004ff007c0c */ /* 0x000fce000bf25070 */
[----:B-1----:R-:W0:Y:S02]  /*04b0*/  MUFU.RCP R6, R6 ;  /* 0x0000000600067308 */ /* 0x002e240000001000 */
[----:B0-----:R-:W-:Y:S02]  /*04c0*/  VIADD R10, R6, 0xffffffe ;  /* 0x0ffffffe060a7836 */ /* 0x001fe40000000000 */
[----:B------:R-:W-:Y:S01]  /*04d0*/  VIADD R6, R7, 0x1 ;  /* 0x0000000107067836 */ /* 0x000fe20000000000 */
[----:B------:R-:W-:-:S03]  /*04e0*/  LOP3.LUT R7, RZ, UR4, RZ, 0x33, !PT ;  /* 0x00000004ff077c12 */ /* 0x000fc6000f8e33ff */
[----:B------:R0:W1:Y:S02]  /*04f0*/  F2I.FTZ.U32.TRUNC.NTZ R11, R10 ;  /* 0x0000000a000b7305 */ /* 0x000064000021f000 */
[----:B0-----:R-:W-:Y:S02]  /*0500*/  IMAD.MOV.U32 R10, RZ, RZ, RZ ;  /* 0x000000ffff0a7224 */ /* 0x001fe400078e00ff */
[----:B-1----:R-:W-:-:S04]  /*0510*/  IMAD.MOV R13, RZ, RZ, -R11 ;  /* 0x000000ffff0d7224 */ /* 0x002fc800078e0a0b */
[----:B------:R-:W-:-:S04]  /*0520*/  IMAD R13, R13, UR4, RZ ;  /* 0x000000040d0d7c24 */ /* 0x000fc8000f8e02ff */
[----:B--23--:R-:W-:-:S07]  /*0530*/  IMAD.HI.U32 R3, R11, R13, R10 ;  /* 0x0000000d0b037227 */ /* 0x00cfce00078e000a */
.L_x_3:
[C---:B0-----:R-:W-:Y:S01]  /*0540*/  IADD3 R8, PT, PT, R6.reuse, -0x1, RZ ;  /* 0xffffffff06087810 */ /* 0x041fe20007ffe0ff */
[C---:B------:R-:W-:Y:S02]  /*0550*/  VIADD R14, R6.reuse, 0x1 ;  /* 0x00000001060e7836 */ /* 0x040fe40000000000 */
[----:B------:R-:W-:Y:S02]  /*0560*/  VIADD R10, R6, 0x2 ;  /* 0x00000002060a7836 */ /* 0x000fe40000000000 */
[----:B------:R-:W-:-:S04]  /*0570*/  IMAD.HI.U32 R9, R3, R8, RZ ;  /* 0x0000000803097227 */ /* 0x000fc800078e00ff */
[----:B------:R-:W-:Y:S01]  /*0580*/  IMAD.HI.U32 R12, R3, R14, RZ ;  /* 0x0000000e030c7227 */ /* 0x000fe200078e00ff */
[----:B------:R-:W-:-:S03]  /*0590*/  IADD3 R9, PT, PT, -R9, RZ, RZ ;  /* 0x000000ff09097210 */ /* 0x000fc60007ffe1ff */
[----:B------:R-:W-:-:S04]  /*05a0*/  IMAD.HI.U32 R11, R3, R6, RZ ;  /* 0x00000006030b7227 */ /* 0x000fc800078e00ff */
[----:B------:R-:W-:-:S04]  /*05b0*/  IMAD.HI.U32 R13, R3, R10, RZ ;  /* 0x0000000a030d7227 */ /* 0x000fc800078e00ff */
[----:B------:R-:W-:Y:S01]  /*05c0*/  IMAD R8, R9, UR5, R8 ;  /* 0x0000000509087c24 */ /* 0x000fe2000f8e0208 */
[----:B------:R-:W-:Y:S01]  /*05d0*/  IADD3 R13, PT, PT, -R13, RZ, RZ ;  /* 0x000000ff0d0d7210 */ /* 0x000fe20007ffe1ff */
[----:B------:R-:W-:Y:S02]  /*05e0*/  IMAD.MOV R15, RZ, RZ, -R12 ;  /* 0x000000ffff0f7224 */ /* 0x000fe400078e0a0c */
[----:B------:R-:W-:Y:S01]  /*05f0*/  IMAD.MOV R11, RZ, RZ, -R11 ;  /* 0x000000ffff0b7224 */ /* 0x000fe200078e0a0b */
[----:B------:R-:W-:Y:S01]  /*0600*/  ISETP.GE.U32.AND P0, PT, R8, UR5, PT ;  /* 0x0000000508007c0c */ /* 0x000fe2000bf06070 */
[----:B------:R-:W-:Y:S02]  /*0610*/  IMAD R14, R15, UR5, R14 ;  /* 0x000000050f0e7c24 */ /* 0x000fe4000f8e020e */
[----:B------:R-:W-:Y:S02]  /*0620*/  IMAD R12, R11, UR5, R6 ;  /* 0x000000050b0c7c24 */ /* 0x000fe4000f8e0206 */
[----:B------:R-:W-:Y:S01]  /*0630*/  IMAD R10, R13, UR5, R10 ;  /* 0x000000050d0a7c24 */ /* 0x000fe2000f8e020a */
[----:B------:R-:W-:Y:S01]  /*0640*/  ISETP.GE.U32.AND P3, PT, R14, UR5, PT ;  /* 0x000000050e007c0c */ /* 0x000fe2000bf66070 */
[----:B------:R-:W-:Y:S01]  /*0650*/  IMAD.MOV.U32 R17, RZ, RZ, 0x1 ;  /* 0x00000001ff117424 */ /* 0x000fe200078e00ff */
[----:B------:R-:W-:-:S02]  /*0660*/  ISETP.GE.U32.AND P2, PT, R12, UR5, PT ;  /* 0x000000050c007c0c */ /* 0x000fc4000bf46070 */
[----:B------:R-:W-:-:S03]  /*0670*/  ISETP.GE.U32.AND P4, PT, R10, UR5, PT ;  /* 0x000000050a007c0c */ /* 0x000fc6000bf86070 */
[----:B------:R-:W-:-:S05]  /*0680*/  @P0 VIADD R8, R8, -UR5 ;  /* 0x8000000508080c36 */ /* 0x000fca0008000000 */
[----:B------:R-:W-:Y:S01]  /*0690*/  ISETP.GE.U32.AND P0, PT, R8, UR5, PT ;  /* 0x0000000508007c0c */ /* 0x000fe2000bf06070 */
[----:B------:R-:W-:Y:S02]  /*06a0*/  @P3 VIADD R14, R14, -UR5 ;  /* 0x800000050e0e3c36 */ /* 0x000fe40008000000 */
[----:B------:R-:W-:Y:S02]  /*06b0*/  @P2 IADD3 R12, PT, PT, R12, -UR5, RZ ;  /* 0x800000050c0c2c10 */ /* 0x000fe4000fffe0ff */
[----:B------:R-:W-:Y:S02]  /*06c0*/  @P4 IADD3 R10, PT, PT, R10, -UR5, RZ ;  /* 0x800000050a0a4c10 */ /* 0x000fe4000fffe0ff */
[----:B------:R-:W-:Y:S02]  /*06d0*/  ISETP.GE.U32.AND P2, PT, R12, UR5, PT ;  /* 0x000000050c007c0c */ /* 0x000fe4000bf46070 */
[----:B------:R-:W-:Y:S02]  /*06e0*/  ISETP.GE.U32.AND P3, PT, R14, UR5, PT ;  /* 0x000000050e007c0c */ /* 0x000fe4000bf66070 */
[----:B------:R-:W-:-:S02]  /*06f0*/  ISETP.GE.U32.AND P4, PT, R10, UR5, PT ;  /* 0x000000050a007c0c */ /* 0x000fc4000bf86070 */
[----:B------:R-:W-:Y:S01]  /*0700*/  @P0 VIADD R8, R8, -UR5 ;  /* 0x8000000508080c36 */ /* 0x000fe20008000000 */
[----:B------:R-:W-:-:S04]  /*0710*/  IADD3 R0, P0, PT, R0, -0x4, RZ ;  /* 0xfffffffc00007810 */ /* 0x000fc80007f1e0ff */
[----:B------:R-:W-:Y:S02]  /*0720*/  IADD3.X R2, PT, PT, R2, -0x1, RZ, P0, !PT ;  /* 0xffffffff02027810 */ /* 0x000fe400007fe4ff */
[----:B------:R-:W-:Y:S02]  /*0730*/  @P2 IADD3 R12, PT, PT, R12, -UR5, RZ ;  /* 0x800000050c0c2c10 */ /* 0x000fe4000fffe0ff */
[----:B------:R-:W-:Y:S01]  /*0740*/  @P3 VIADD R14, R14, -UR5 ;  /* 0x800000050e0e3c36 */ /* 0x000fe20008000000 */
[----:B------:R-:W-:Y:S02]  /*0750*/  ISETP.NE.U32.AND P0, PT, R0, RZ, PT ;  /* 0x000000ff0000720c */ /* 0x000fe40003f05070 */
[----:B------:R-:W-:Y:S02]  /*0760*/  @P4 IADD3 R10, PT, PT, R10, -UR5, RZ ;  /* 0x800000050a0a4c10 */ /* 0x000fe4000fffe0ff */
[C---:B------:R-:W-:Y:S02]  /*0770*/  SEL R9, R7.reuse, R8, !P1 ;  /* 0x0000000807097207 */ /* 0x040fe40004800000 */
[----:B------:R-:W-:-:S02]  /*0780*/  SEL R11, R7, R12, !P1 ;  /* 0x0000000c070b7207 */ /* 0x000fc40004800000 */
[----:B------:R-:W-:Y:S01]  /*0790*/  ISETP.NE.AND.EX P0, PT, R2, RZ, PT, P0 ;  /* 0x000000ff0200720c */ /* 0x000fe20003f05300 */
[--C-:B------:R-:W-:Y:S01]  /*07a0*/  IMAD.WIDE.U32 R8, R9, 0x4, R4.reuse ;  /* 0x0000000409087825 */ /* 0x100fe200078e0004 */
[C---:B------:R-:W-:Y:S02]  /*07b0*/  SEL R13, R7.reuse, R14, !P1 ;  /* 0x0000000e070d7207 */ /* 0x040fe40004800000 */
[----:B------:R-:W-:Y:S01]  /*07c0*/  SEL R15, R7, R10, !P1 ;  /* 0x0000000a070f7207 */ /* 0x000fe20004800000 */
[--C-:B------:R-:W-:Y:S01]  /*07d0*/  IMAD.WIDE.U32 R10, R11, 0x4, R4.reuse ;  /* 0x000000040b0a7825 */ /* 0x100fe200078e0004 */
[----:B------:R0:W-:Y:S03]  /*07e0*/  REDG.E.ADD.STRONG.GPU desc[UR8][R8.64], R17 ;  /* 0x000000110800798e */ /* 0x0001e6000c12e108 */
[--C-:B------:R-:W-:Y:S01]  /*07f0*/  IMAD.WIDE.U32 R12, R13, 0x4, R4.reuse ;  /* 0x000000040d0c7825 */ /* 0x100fe200078e0004 */
[----:B------:R0:W-:Y:S03]  /*0800*/  REDG.E.ADD.STRONG.GPU desc[UR8][R10.64], R17 ;  /* 0x000000110a00798e */ /* 0x0001e6000c12e108 */
[----:B------:R-:W-:Y:S01]  /*0810*/  IMAD.WIDE.U32 R14, R15, 0x4, R4 ;  /* 0x000000040f0e7825 */ /* 0x000fe200078e0004 */
[----:B------:R0:W-:Y:S04]  /*0820*/  REDG.E.ADD.STRONG.GPU desc[UR8][R12.64], R17 ;  /* 0x000000110c00798e */ /* 0x0001e8000c12e108 */
[----:B------:R0:W-:Y:S01]  /*0830*/  REDG.E.ADD.STRONG.GPU desc[UR8][R14.64], R17 ;  /* 0x000000110e00798e */ /* 0x0001e2000c12e108 */
[----:B------:R-:W-:Y:S05]  /*0840*/  @!P0 EXIT ;  /* 0x000000000000894d */ /* 0x000fea0003800000 */
[----:B------:R-:W-:Y:S01]  /*0850*/  IADD3 R6, PT, PT, R6, 0x4, RZ ;  /* 0x0000000406067810 */ /* 0x000fe20007ffe0ff */
[----:B------:R-:W-:Y:S06]  /*0860*/  BRA `(.L_x_3) ;  /* 0xfffffffc00347947 */ /* 0x000fec000383ffff */
.L_x_0:
[----:B------:R-:W0:Y:S01]  /*0870*/  LDCU.64 UR4, c[0x0][0x390] ;  /* 0x00007200ff0477ac */ /* 0x000e220008000a00 */
[C---:B------:R-:W-:Y:S02]  /*0880*/  LOP3.LUT R0, R10.reuse, 0xf, RZ, 0xc0, !PT ;  /* 0x0000000f0a007812 */ /* 0x040fe400078ec0ff */
[C---:B------:R-:W-:Y:S02]  /*0890*/  LOP3.LUT R23, R10.reuse, 0x7, RZ, 0xc0, !PT ;  /* 0x000000070a177812 */ /* 0x040fe400078ec0ff */
[----:B------:R-:W-:Y:S01]  /*08a0*/  LOP3.LUT R6, R10, 0xfffffff0, RZ, 0xc0, !PT ;  /* 0xfffffff00a067812 */ /* 0x000fe200078ec0ff */
[----:B------:R-:W-:Y:S01]  /*08b0*/  VIADD R0, R0, 0xffffffff ;  /* 0xffffffff00007836 */ /* 0x000fe20000000000 */
[----:B------:R-:W-:-:S04]  /*08c0*/  IADD3 R4, PT, PT, R23, -0x1, RZ ;  /* 0xffffffff17047810 */ /* 0x000fc80007ffe0ff */
[----:B------:R-:W-:Y:S02]  /*08d0*/  ISETP.GE.U32.AND P1, PT, R0, 0x7, PT ;  /* 0x000000070000780c */ /* 0x000fe40003f26070 */
[----:B------:R-:W-:Y:S02]  /*08e0*/  ISETP.GE.U32.AND P2, PT, R4, 0x3, PT ;  /* 0x000000030400780c */ /* 0x000fe40003f46070 */
[----:B------:R-:W-:Y:S01]  /*08f0*/  LOP3.LUT R0, R10, 0x3, RZ, 0xc0, !PT ;  /* 0x000000030a007812 */ /* 0x000fe200078ec0ff */
[----:B0-----:R-:W-:-:S04]  /*0900*/  UIADD3 UR4, UP0, UPT, UR4, 0x20, URZ ;  /* 0x0000002004047890 */ /* 0x001fc8000ff1e0ff */
[----:B------:R-:W-:-:S12]  /*0910*/  UIADD3.X UR5, UPT, UPT, URZ, UR5, URZ, UP0, !UPT ;  /* 0x00000005ff057290 */ /* 0x000fd800087fe4ff */
.L_x_9:
[----:B0-----:R-:W0:Y:S01]  /*0920*/  LDC R24, c[0x0][0x398] ;  /* 0x0000e600ff187b82 */ /* 0x001e220000000800 */
[----:B------:R-:W-:Y:S01]  /*0930*/  IMAD.MOV.U32 R8, RZ, RZ, R7 ;  /* 0x000000ffff087224 */ /* 0x000fe200078e0007 */
[----:B------:R-:W-:Y:S02]  /*0940*/  CS2R R10, SRZ ;  /* 0x00000000000a7805 */ /* 0x000fe4000001ff00 */
[----:B0-----:R-:W-:-:S13]  /*0950*/  ISETP.GE.U32.AND P0, PT, R24, 0x10, PT ;  /* 0x000000101800780c */ /* 0x001fda0003f06070 */
[----:B------:R-:W-:Y:S05]  /*0960*/  @!P0 BRA `(.L_x_4) ;  /* 0x0000000000b48947 */ /* 0x000fea0003800000 */
[----:B------:R-:W-:Y:S01]  /*0970*/  MOV R4, UR4 ;  /* 0x0000000400047c02 */ /* 0x000fe20008000f00 */
[----:B------:R-:W-:Y:S01]  /*0980*/  IMAD.U32 R5, RZ, RZ, UR5 ;  /* 0x00000005ff057e24 */ /* 0x000fe2000f8e00ff */
[----:B------:R-:W-:Y:S01]  /*0990*/  MOV R10, R6 ;  /* 0x00000006000a7202 */ /* 0x000fe20000000f00 */
[----:B------:R-:W-:-:S07]  /*09a0*/  IMAD.MOV.U32 R26, RZ, RZ, RZ ;  /* 0x000000ffff1a7224 */ /* 0x000fce00078e00ff */
.L_x_5:
[----:B------:R-:W2:Y:S04]  /*09b0*/  LDG.E R25, desc[UR8][R4.64+-0x20] ;  /* 0xffffe00804197981 */ /* 0x000ea8000c1e1900 */
[----:B------:R-:W3:Y:S04]  /*09c0*/  LDG.E R22, desc[UR8][R4.64+-0x1c] ;  /* 0xffffe40804167981 */ /* 0x000ee8000c1e1900 */
[----:B------:R-:W4:Y:S04]  /*09d0*/  LDG.E R21, desc[UR8][R4.64+-0x18] ;  /* 0xffffe80804157981 */ /* 0x000f28000c1e1900 */
[----:B------:R-:W5:Y:S04]  /*09e0*/  LDG.E R11, desc[UR8][R4.64+-0x14] ;  /* 0xffffec08040b7981 */ /* 0x000f68000c1e1900 */
        /* <DEDUP_REMOVED lines=8> */
[----:B------:R-:W5:Y:S01]  /*0a70*/  LDG.E R20, desc[UR8][R4.64+0x10] ;  /* 0x0000100804147981 */ /* 0x000f62000c1e1900 */
[----:B--2---:R-:W-:-:S03]  /*0a80*/  IMAD R25, R25, R8, RZ ;  /* 0x0000000819197224 */ /* 0x004fc600078e02ff */
[----:B------:R-:W2:Y:S01]  /*0a90*/  LDG.E R8, desc[UR8][R4.64+0x14] ;  /* 0x0000140804087981 */ /* 0x000ea2000c1e1900 */
[----:B---3--:R-:W-:-:S03]  /*0aa0*/  IMAD R28, R25, R22, RZ ;  /* 0x00000016191c7224 */ /* 0x008fc600078e02ff */
[----:B------:R-:W3:Y:S01]  /*0ab0*/  LDG.E R22, desc[UR8][R4.64+0x18] ;  /* 0x0000180804167981 */ /* 0x000ee2000c1e1900 */
[----:B----4-:R-:W-:-:S03]  /*0ac0*/  IMAD R28, R28, R21, RZ ;  /* 0x000000151c1c7224 */ /* 0x010fc600078e02ff */
[----:B------:R0:W4:Y:S01]  /*0ad0*/  LDG.E R21, desc[UR8][R4.64+0x1c] ;  /* 0x00001c0804157981 */ /* 0x000122000c1e1900 */
[----:B------:R-:W-:Y:S01]  /*0ae0*/  IADD3 R10, P0, PT, R10, -0x10, RZ ;  /* 0xfffffff00a0a7810 */ /* 0x000fe20007f1e0ff */
[----:B-----5:R-:W-:-:S03]  /*0af0*/  IMAD R11, R28, R11, RZ ;  /* 0x0000000b1c0b7224 */ /* 0x020fc600078e02ff */
[----:B------:R-:W-:Y:S01]  /*0b00*/  IADD3.X R26, PT, PT, R26, -0x1, RZ, P0, !PT ;  /* 0xffffffff1a1a7810 */ /* 0x000fe200007fe4ff */
[----:B------:R-:W-:Y:S01]  /*0b10*/  IMAD R12, R11, R12, RZ ;  /* 0x0000000c0b0c7224 */ /* 0x000fe200078e02ff */
[----:B------:R-:W-:-:S03]  /*0b20*/  ISETP.NE.U32.AND P0, PT, R10, RZ, PT ;  /* 0x000000ff0a00720c */ /* 0x000fc60003f05070 */
[----:B------:R-:W-:Y:S01]  /*0b30*/  IMAD R13, R12, R13, RZ ;  /* 0x0000000d0c0d7224 */ /* 0x000fe200078e02ff */
[----:B------:R-:W-:Y:S02]  /*0b40*/  ISETP.NE.AND.EX P0, PT, R26, RZ, PT, P0 ;  /* 0x000000ff1a00720c */ /* 0x000fe40003f05300 */
[----:B0-----:R-:W-:Y:S01]  /*0b50*/  IADD3 R4, P3, PT, R4, 0x40, RZ ;  /* 0x0000004004047810 */ /* 0x001fe20007f7e0ff */
[----:B------:R-:W-:-:S03]  /*0b60*/  IMAD R14, R13, R14, RZ ;  /* 0x0000000e0d0e7224 */ /* 0x000fc600078e02ff */
[----:B------:R-:W-:Y:S01]  /*0b70*/  IADD3.X R5, PT, PT, RZ, R5, RZ, P3, !PT ;  /* 0x00000005ff057210 */ /* 0x000fe20001ffe4ff */
[----:B------:R-:W-:-:S04]  /*0b80*/  IMAD R15, R14, R15, RZ ;  /* 0x0000000f0e0f7224 */ /* 0x000fc800078e02ff */
[----:B------:R-:W-:-:S04]  /*0b90*/  IMAD R16, R15, R16, RZ ;  /* 0x000000100f107224 */ /* 0x000fc800078e02ff */
[----:B------:R-:W-:-:S04]  /*0ba0*/  IMAD R17, R16, R17, RZ ;  /* 0x0000001110117224 */ /* 0x000fc800078e02ff */
[----:B------:R-:W-:-:S04]  /*0bb0*/  IMAD R18, R17, R18, RZ ;  /* 0x0000001211127224 */ /* 0x000fc800078e02ff */
[----:B------:R-:W-:-:S04]  /*0bc0*/  IMAD R19, R18, R19, RZ ;  /* 0x0000001312137224 */ /* 0x000fc800078e02ff */
[----:B------:R-:W-:-:S04]  /*0bd0*/  IMAD R19, R19, R20, RZ ;  /* 0x0000001413137224 */ /* 0x000fc800078e02ff */
[----:B--2---:R-:W-:-:S04]  /*0be0*/  IMAD R19, R19, R8, RZ ;  /* 0x0000000813137224 */ /* 0x004fc800078e02ff */
[----:B---3--:R-:W-:-:S04]  /*0bf0*/  IMAD R22, R19, R22, RZ ;  /* 0x0000001613167224 */ /* 0x008fc800078e02ff */
[----:B----4-:R-:W-:Y:S01]  /*0c00*/  IMAD R8, R22, R21, RZ ;  /* 0x0000001516087224 */ /* 0x010fe200078e02ff */
[----:B------:R-:W-:Y:S06]  /*0c10*/  @P0 BRA `(.L_x_5) ;  /* 0xfffffffc00640947 */ /* 0x000fec000383ffff */
[----:B------:R-:W-:Y:S02]  /*0c20*/  HFMA2 R11, -RZ, RZ, 0, 0 ;  /* 0x00000000ff0b7431 */ /* 0x000fe400000001ff */
[----:B------:R-:W-:-:S07]  /*0c30*/  IMAD.MOV.U32 R10, RZ, RZ, R6 ;  /* 0x000000ffff0a7224 */ /* 0x000fce00078e0006 */
.L_x_4:
[----:B------:R-:W-:-:S13]  /*0c40*/  LOP3.LUT P0, RZ, R24, 0xf, RZ, 0xc0, !PT ;  /* 0x0000000f18ff7812 */ /* 0x000fda000780c0ff */
[----:B------:R-:W-:Y:S05]  /*0c50*/  @!P0 BRA `(.L_x_6) ;  /* 0x0000000000d08947 */ /* 0x000fea0003800000 */
[----:B------:R-:W-:Y:S01]  /*0c60*/  ISETP.NE.AND P0, PT, R23, RZ, PT ;  /* 0x000000ff1700720c */ /* 0x000fe20003f05270 */
[----:B------:R-:W-:-:S12]  /*0c70*/  @!P1 BRA `(.L_x_7) ;  /* 0x0000000000549947 */ /* 0x000fd80003800000 */
[----:B------:R-:W0:Y:S02]  /*0c80*/  LDCU.64 UR6, c[0x0][0x390] ;  /* 0x00007200ff0677ac */ /* 0x000e240008000a00 */
[----:B0-----:R-:W-:-:S04]  /*0c90*/  LEA R4, P3, R10, UR6, 0x2 ;  /* 0x000000060a047c11 */ /* 0x001fc8000f8610ff */
[----:B------:R-:W-:-:S05]  /*0ca0*/  LEA.HI.X R5, R10, UR7, R11, 0x2, P3 ;  /* 0x000000070a057c11 */ /* 0x000fca00098f140b */
[----:B------:R-:W2:Y:S04]  /*0cb0*/  LDG.E R13, desc[UR8][R4.64] ;  /* 0x00000008040d7981 */ /* 0x000ea8000c1e1900 */
[----:B------:R-:W3:Y:S04]  /*0cc0*/  LDG.E R12, desc[UR8][R4.64+0x4] ;  /* 0x00000408040c7981 */ /* 0x000ee8000c1e1900 */
[----:B------:R-:W4:Y:S04]  /*0cd0*/  LDG.E R15, desc[UR8][R4.64+0x8] ;  /* 0x00000808040f7981 */ /* 0x000f28000c1e1900 */
[----:B------:R-:W5:Y:S04]  /*0ce0*/  LDG.E R17, desc[UR8][R4.64+0xc] ;  /* 0x00000c0804117981 */ /* 0x000f68000c1e1900 */
[----:B------:R-:W5:Y:S04]  /*0cf0*/  LDG.E R19, desc[UR8][R4.64+0x10] ;  /* 0x0000100804137981 */ /* 0x000f68000c1e1900 */
[----:B------:R-:W5:Y:S04]  /*0d00*/  LDG.E R21, desc[UR8][R4.64+0x14] ;  /* 0x0000140804157981 */ /* 0x000f68000c1e1900 */
[----:B------:R-:W5:Y:S04]  /*0d10*/  LDG.E R25, desc[UR8][R4.64+0x18] ;  /* 0x0000180804197981 */ /* 0x000f68000c1e1900 */
[----:B------:R-:W5:Y:S01]  /*0d20*/  LDG.E R27, desc[UR8][R4.64+0x1c] ;  /* 0x00001c08041b7981 */ /* 0x000f62000c1e1900 */
[----:B------:R-:W-:-:S05]  /*0d30*/  IADD3 R10, P3, PT, R10, 0x8, RZ ;  /* 0x000000080a0a7810 */ /* 0x000fca0007f7e0ff */
[----:B------:R-:W-:Y:S02]  /*0d40*/  IMAD.X R11, RZ, RZ, R11, P3 ;  /* 0x000000ffff0b7224 */ /* 0x000fe400018e060b */
[----:B--2---:R-:W-:-:S04]  /*0d50*/  IMAD R13, R8, R13, RZ ;  /* 0x0000000d080d7224 */ /* 0x004fc800078e02ff */
[----:B---3--:R-:W-:-:S04]  /*0d60*/  IMAD R12, R13, R12, RZ ;  /* 0x0000000c0d0c7224 */ /* 0x008fc800078e02ff */
[----:B----4-:R-:W-:-:S04]  /*0d70*/  IMAD R12, R12, R15, RZ ;  /* 0x0000000f0c0c7224 */ /* 0x010fc800078e02ff */
[----:B-----5:R-:W-:-:S04]  /*0d80*/  IMAD R12, R12, R17, RZ ;  /* 0x000000110c0c7224 */ /* 0x020fc800078e02ff */
[----:B------:R-:W-:-:S04]  /*0d90*/  IMAD R12, R12, R19, RZ ;  /* 0x000000130c0c7224 */ /* 0x000fc800078e02ff */
[----:B------:R-:W-:-:S04]  /*0da0*/  IMAD R12, R12, R21, RZ ;  /* 0x000000150c0c7224 */ /* 0x000fc800078e02ff */
[----:B------:R-:W-:-:S04]  /*0db0*/  IMAD R12, R12, R25, RZ ;  /* 0x000000190c0c7224 */ /* 0x000fc800078e02ff */
[----:B------:R-:W-:-:S07]  /*0dc0*/  IMAD R8, R12, R27, RZ ;  /* 0x0000001b0c087224 */ /* 0x000fce00078e02ff */
.L_x_7:
        /* <DEDUP_REMOVED lines=9> */
[----:B------:R-:W5:Y:S01]  /*0e60*/  LDG.E R17, desc[UR8][R4.64+0xc] ;  /* 0x00000c0804117981 */ /* 0x000f62000c1e1900 */
[----:B------:R-:W-:-:S04]  /*0e70*/  IADD3 R10, P3, PT, R10, 0x4, RZ ;  /* 0x000000040a0a7810 */ /* 0x000fc80007f7e0ff */
[----:B------:R-:W-:Y:S01]  /*0e80*/  IADD3.X R11, PT, PT, RZ, R11, RZ, P3, !PT ;  /* 0x0000000bff0b7210 */ /* 0x000fe20001ffe4ff */
[----:B--2---:R-:W-:-:S04]  /*0e90*/  IMAD R13, R8, R13, RZ ;  /* 0x0000000d080d7224 */ /* 0x004fc800078e02ff */
[----:B---3--:R-:W-:-:S04]  /*0ea0*/  IMAD R12, R13, R12, RZ ;  /* 0x0000000c0d0c7224 */ /* 0x008fc800078e02ff */
[----:B----4-:R-:W-:-:S04]  /*0eb0*/  IMAD R12, R12, R15, RZ ;  /* 0x0000000f0c0c7224 */ /* 0x010fc800078e02ff */
[----:B-----5:R-:W-:-:S07]  /*0ec0*/  IMAD R8, R12, R17, RZ ;  /* 0x000000110c087224 */ /* 0x020fce00078e02ff */
.L_x_8:
[----:B------:R-:W-:Y:S05]  /*0ed0*/  @!P0 BRA `(.L_x_6) ;  /* 0x0000000000308947 */ /* 0x000fea0003800000 */
[----:B------:R-:W0:Y:S02]  /*0ee0*/  LDCU.64 UR6, c[0x0][0x390] ;  /* 0x00007200ff0677ac */ /* 0x000e240008000a00 */
[----:B0-----:R-:W-:-:S04]  /*0ef0*/  LEA R4, P0, R10, UR6, 0x2 ;  /* 0x000000060a047c11 */ /* 0x001fc8000f8010ff */
[----:B------:R-:W-:-:S05]  /*0f00*/  LEA.HI.X R5, R10, UR7, R11, 0x2, P0 ;  /* 0x000000070a057c11 */ /* 0x000fca00080f140b */
[----:B------:R-:W2:Y:S01]  /*0f10*/  LDG.E R11, desc[UR8][R4.64] ;  /* 0x00000008040b7981 */ /* 0x000ea2000c1e1900 */
[----:B------:R-:W-:Y:S01]  /*0f20*/  ISETP.NE.AND P0, PT, R0, 0x1, PT ;  /* 0x000000010000780c */ /* 0x000fe20003f05270 */
[----:B--2---:R-:W-:-:S12]  /*0f30*/  IMAD R8, R8, R11, RZ ;  /* 0x0000000b08087224 */ /* 0x004fd800078e02ff */
[----:B------:R-:W-:Y:S05]  /*0f40*/  @!P0 BRA `(.L_x_6) ;  /* 0x0000000000148947 */ /* 0x000fea0003800000 */
[----:B------:R-:W-:Y:S01]  /*0f50*/  ISETP.NE.AND P0, PT, R0, 0x2, PT ;  /* 0x000000020000780c */ /* 0x000fe20003f05270 */
[----:B------:R-:W2:-:S12]  /*0f60*/  LDG.E R11, desc[UR8][R4.64+0x4] ;  /* 0x00000408040b7981 */ /* 0x000e98000c1e1900 */
[----:B------:R-:W3:Y:S01]  /*0f70*/  @P0 LDG.E R13, desc[UR8][R4.64+0x8] ;  /* 0x00000808040d0981 */ /* 0x000ee2000c1e1900 */
[----:B--2---:R-:W-:-:S04]  /*0f80*/  IMAD R8, R8, R11, RZ ;  /* 0x0000000b08087224 */ /* 0x004fc800078e02ff */
[----:B---3--:R-:W-:-:S07]  /*0f90*/  @P0 IMAD R8, R8, R13, RZ ;  /* 0x0000000d08080224 */ /* 0x008fce00078e02ff */
.L_x_6:
[----:B------:R-:W0:Y:S01]  /*0fa0*/  LDCU UR6, c[0x0][0x388] ;  /* 0x00007100ff0677ac */ /* 0x000e220008000800 */
[----:B------:R-:W-:Y:S02]  /*0fb0*/  IMAD.MOV.U32 R4, RZ, RZ, RZ ;  /* 0x000000ffff047224 */ /* 0x000fe400078e00ff */
[----:B------:R-:W-:Y:S01]  /*0fc0*/  IMAD.MOV.U32 R13, RZ, RZ, 0x1 ;  /* 0x00000001ff0d7424 */ /* 0x000fe200078e00ff */
[----:B0-----:R-:W0:Y:S01]  /*0fd0*/  I2F.U32.RP R10, UR6 ;  /* 0x00000006000a7d06 */ /* 0x001e220008209000 */
[----:B------:R-:W-:-:S07]  /*0fe0*/  ISETP.NE.U32.AND P3, PT, RZ, UR6, PT ;  /* 0x00000006ff007c0c */ /* 0x000fce000bf65070 */
[----:B0-----:R-:W0:Y:S02]  /*0ff0*/  MUFU.RCP R10, R10 ;  /* 0x0000000a000a7308 */ /* 0x001e240000001000 */
[----:B0-----:R-:W-:-:S06]  /*1000*/  VIADD R5, R10, 0xffffffe ;  /* 0x0ffffffe0a057836 */ /* 0x001fcc0000000000 */
[----:B------:R-:W0:Y:S02]  /*1010*/  F2I.FTZ.U32.TRUNC.NTZ R5, R5 ;  /* 0x0000000500057305 */ /* 0x000e24000021f000 */
[----:B0-----:R-:W-:-:S05]  /*1020*/  IADD3 R11, PT, PT, RZ, -R5, RZ ;  /* 0x80000005ff0b7210 */ /* 0x001fca0007ffe0ff */
[----:B------:R-:W-:-:S04]  /*1030*/  IMAD R11, R11, UR6, RZ ;  /* 0x000000060b0b7c24 */ /* 0x000fc8000f8e02ff */
[----:B------:R-:W-:-:S06]  /*1040*/  IMAD.HI.U32 R11, R5, R11, R4 ;  /* 0x0000000b050b7227 */ /* 0x000fcc00078e0004 */
[----:B------:R-:W-:-:S05]  /*1050*/  IMAD.HI.U32 R4, R11, R8, RZ ;  /* 0x000000080b047227 */ /* 0x000fca00078e00ff */
[----:B------:R-:W-:Y:S02]  /*1060*/  IADD3 R11, PT, PT, -R4, RZ, RZ ;  /* 0x000000ff040b7210 */ /* 0x000fe40007ffe1ff */
[----:B------:R-:W0:Y:S03]  /*1070*/  LDC.64 R4, c[0x0][0x380] ;  /* 0x0000e000ff047b82 */ /* 0x000e260000000a00 */
[----:B------:R-:W-:-:S05]  /*1080*/  IMAD R11, R11, UR6, R8 ;  /* 0x000000060b0b7c24 */ /* 0x000fca000f8e0208 */
[----:B------:R-:W-:-:S13]  /*1090*/  ISETP.GE.U32.AND P0, PT, R11, UR6, PT ;  /* 0x000000060b007c0c */ /* 0x000fda000bf06070 */
[----:B------:R-:W-:-:S05]  /*10a0*/  @P0 VIADD R11, R11, -UR6 ;  /* 0x800000060b0b0c36 */ /* 0x000fca0008000000 */
[----:B------:R-:W-:-:S13]  /*10b0*/  ISETP.GE.U32.AND P0, PT, R11, UR6, PT ;  /* 0x000000060b007c0c */ /* 0x000fda000bf06070 */
[----:B------:R-:W-:Y:S02]  /*10c0*/  @P0 IADD3 R11, PT, PT, R11, -UR6, RZ ;  /* 0x800000060b0b0c10 */ /* 0x000fe4000fffe0ff */
[----:B------:R-:W-:Y:S02]  /*10d0*/  IADD3 R7, P0, PT, R7, 0x1, RZ ;  /* 0x0000000107077810 */ /* 0x000fe40007f1e0ff */
[----:B------:R-:W-:Y:S02]  /*10e0*/  @!P3 LOP3.LUT R11, RZ, UR6, RZ, 0x33, !PT ;  /* 0x00000006ff0bbc12 */ /* 0x000fe4000f8e33ff */
[----:B------:R-:W-:Y:S02]  /*10f0*/  IADD3.X R9, PT, PT, RZ, R9, RZ, P0, !PT ;  /* 0x00000009ff097210 */ /* 0x000fe400007fe4ff */
[----:B------:R-:W-:Y:S01]  /*1100*/  ISETP.NE.U32.AND P0, PT, R7, R2, PT ;  /* 0x000000020700720c */ /* 0x000fe20003f05070 */
[----:B0-----:R-:W-:-:S03]  /*1110*/  IMAD.WIDE.U32 R4, R11, 0x4, R4 ;  /* 0x000000040b047825 */ /* 0x001fc600078e0004 */
[----:B------:R-:W-:Y:S02]  /*1120*/  ISETP.NE.AND.EX P0, PT, R9, R3, PT, P0 ;  /* 0x000000030900720c */ /* 0x000fe40003f05300 */
[----:B------:R0:W-:Y:S11]  /*1130*/  REDG.E.ADD.STRONG.GPU desc[UR8][R4.64], R13 ;  /* 0x0000000d0400798e */ /* 0x0001f6000c12e108 */
[----:B------:R-:W-:Y:S05]  /*1140*/  @P0 BRA `(.L_x_9) ;  /* 0xfffffff400f40947 */ /* 0x000fea000383ffff */
[----:B------:R-:W-:Y:S05]  /*1150*/  EXIT ;  /* 0x000000000000794d */ /* 0x000fea0003800000 */
.L_x_10:
[----:B------:R-:W-:-:S00]  /*1160*/  BRA `(.L_x_10) ;  /* 0xfffffffc00fc7947 */ /* 0x000fc0000383ffff */
[----:B------:R-:W-:-:S00]  /*1170*/  NOP ;  /* 0x0000000000007918 */ /* 0x000fc00000000000 */
        /* <DEDUP_REMOVED lines=8> */
.L_x_11:


//--------------------- .nv.shared.reserved.0     --------------------------
	.section	.nv.shared.reserved.0,"aw",@nobits
	.weak		__nv_reservedSMEM_offset_0_alias
	.size		__nv_reservedSMEM_offset_0_alias, 0, 64
	.other		__nv_reservedSMEM_offset_0_alias,@"STO_CUDA_RESERVED_SHARED STV_DEFAULT"
__nv_reservedSMEM_offset_0_alias:
	.zero		0
	.zero		64


//--------------------- .nv.constant0._Z3colPjjS_jjPy --------------------------
	.section	.nv.constant0._Z3colPjjS_jjPy,"a",@progbits
	.sectionflags	@""
	.align	4
.nv.constant0._Z3colPjjS_jjPy:
	.zero		936


//--------------------- SYMBOLS --------------------------

	.type		.nv.reservedSmem.offset0,@object
	.size		.nv.reservedSmem.offset0,0x4
